//
// Generated by NVIDIA NVVM Compiler
//
// Compiler Build ID: CL-36424714
// Cuda compilation tools, release 13.0, V13.0.88
// Based on NVVM 20.0.0
//

.version 9.0
.target sm_100
.address_size 64

	// .globl	_Z16simple_wmma_gemmPdS_S_S_iiidd

.visible .entry _Z16simple_wmma_gemmPdS_S_S_iiidd(
	.param .u64 .ptr .align 1 _Z16simple_wmma_gemmPdS_S_S_iiidd_param_0,
	.param .u64 .ptr .align 1 _Z16simple_wmma_gemmPdS_S_S_iiidd_param_1,
	.param .u64 .ptr .align 1 _Z16simple_wmma_gemmPdS_S_S_iiidd_param_2,
	.param .u64 .ptr .align 1 _Z16simple_wmma_gemmPdS_S_S_iiidd_param_3,
	.param .u32 _Z16simple_wmma_gemmPdS_S_S_iiidd_param_4,
	.param .u32 _Z16simple_wmma_gemmPdS_S_S_iiidd_param_5,
	.param .u32 _Z16simple_wmma_gemmPdS_S_S_iiidd_param_6,
	.param .f64 _Z16simple_wmma_gemmPdS_S_S_iiidd_param_7,
	.param .f64 _Z16simple_wmma_gemmPdS_S_S_iiidd_param_8
)
{
	.reg .pred 	%p<17>;
	.reg .b32 	%r<54>;
	.reg .b64 	%rd<25>;
	.reg .b64 	%fd<74>;

	ld.param.u64 	%rd3, [_Z16simple_wmma_gemmPdS_S_S_iiidd_param_0];
	ld.param.u64 	%rd4, [_Z16simple_wmma_gemmPdS_S_S_iiidd_param_1];
	ld.param.u32 	%r28, [_Z16simple_wmma_gemmPdS_S_S_iiidd_param_4];
	ld.param.u32 	%r29, [_Z16simple_wmma_gemmPdS_S_S_iiidd_param_5];
	ld.param.u32 	%r30, [_Z16simple_wmma_gemmPdS_S_S_iiidd_param_6];
	ld.param.f64 	%fd32, [_Z16simple_wmma_gemmPdS_S_S_iiidd_param_8];
	mov.u32 	%r31, %ctaid.x;
	mov.u32 	%r32, %ntid.x;
	mov.u32 	%r33, %tid.x;
	mad.lo.s32 	%r34, %r31, %r32, %r33;
	shr.u32 	%r1, %r34, 5;
	mov.u32 	%r35, %ctaid.y;
	mov.u32 	%r36, %ntid.y;
	mov.u32 	%r37, %tid.y;
	mad.lo.s32 	%r2, %r35, %r36, %r37;
	setp.lt.s32 	%p2, %r30, 1;
	mov.f64 	%fd57, 0d0000000000000000;
	mov.f64 	%fd56, %fd57;
	@%p2 bra 	$L__BB0_17;
	shl.b32 	%r39, %r1, 3;
	shl.b32 	%r40, %r2, 3;
	setp.lt.s32 	%p3, %r39, %r28;
	setp.lt.s32 	%p4, %r40, %r29;
	and.pred  	%p1, %p3, %p4;
	mul.lo.s32 	%r3, %r30, %r39;
	mul.lo.s32 	%r4, %r30, %r40;
	add.s32 	%r41, %r30, -1;
	shr.u32 	%r42, %r41, 2;
	add.s32 	%r5, %r42, 1;
	and.b32  	%r6, %r5, 3;
	setp.lt.u32 	%p5, %r30, 13;
	mov.b32 	%r50, 0;
	mov.f64 	%fd56, 0d0000000000000000;
	mov.f64 	%fd57, %fd56;
	@%p5 bra 	$L__BB0_12;
	and.b32  	%r44, %r5, 2147483644;
	neg.s32 	%r46, %r44;
	mov.b32 	%r50, 0;
	mov.f64 	%fd56, 0d0000000000000000;
	not.pred 	%p6, %p1;
	mov.u32 	%r47, %r3;
	mov.u32 	%r48, %r4;
$L__BB0_3:
	@%p6 bra 	$L__BB0_5;
	mul.wide.u32 	%rd7, %r47, 8;
	add.s64 	%rd8, %rd3, %rd7;
	wmma.load.a.sync.aligned.row.m8n8k4.f64 	{%fd37}, [%rd8], %r30;
	mul.wide.u32 	%rd9, %r48, 8;
	add.s64 	%rd10, %rd4, %rd9;
	wmma.load.b.sync.aligned.col.m8n8k4.f64 	{%fd38}, [%rd10], %r30;
	wmma.mma.sync.aligned.row.col.m8n8k4.f64.f64.f64.f64.rn {%fd57, %fd56}, {%fd37}, {%fd38}, {%fd57, %fd56};
$L__BB0_5:
	mul.wide.u32 	%rd11, %r47, 8;
	add.s64 	%rd1, %rd3, %rd11;
	mul.wide.u32 	%rd12, %r48, 8;
	add.s64 	%rd2, %rd4, %rd12;
	@%p6 bra 	$L__BB0_7;
	wmma.load.a.sync.aligned.row.m8n8k4.f64 	{%fd39}, [%rd1+32], %r30;
	wmma.load.b.sync.aligned.col.m8n8k4.f64 	{%fd40}, [%rd2+32], %r30;
	wmma.mma.sync.aligned.row.col.m8n8k4.f64.f64.f64.f64.rn {%fd57, %fd56}, {%fd39}, {%fd40}, {%fd57, %fd56};
$L__BB0_7:
	@%p6 bra 	$L__BB0_9;
	wmma.load.a.sync.aligned.row.m8n8k4.f64 	{%fd41}, [%rd1+64], %r30;
	wmma.load.b.sync.aligned.col.m8n8k4.f64 	{%fd42}, [%rd2+64], %r30;
	wmma.mma.sync.aligned.row.col.m8n8k4.f64.f64.f64.f64.rn {%fd57, %fd56}, {%fd41}, {%fd42}, {%fd57, %fd56};
$L__BB0_9:
	@%p6 bra 	$L__BB0_11;
	wmma.load.a.sync.aligned.row.m8n8k4.f64 	{%fd43}, [%rd1+96], %r30;
	wmma.load.b.sync.aligned.col.m8n8k4.f64 	{%fd44}, [%rd2+96], %r30;
	wmma.mma.sync.aligned.row.col.m8n8k4.f64.f64.f64.f64.rn {%fd57, %fd56}, {%fd43}, {%fd44}, {%fd57, %fd56};
$L__BB0_11:
	add.s32 	%r50, %r50, 16;
	add.s32 	%r48, %r48, 16;
	add.s32 	%r47, %r47, 16;
	add.s32 	%r46, %r46, 4;
	setp.ne.s32 	%p10, %r46, 0;
	@%p10 bra 	$L__BB0_3;
$L__BB0_12:
	setp.eq.s32 	%p11, %r6, 0;
	@%p11 bra 	$L__BB0_17;
	add.s32 	%r53, %r50, %r4;
	add.s32 	%r52, %r50, %r3;
	neg.s32 	%r51, %r6;
	not.pred 	%p12, %p1;
$L__BB0_14:
	.pragma "nounroll";
	@%p12 bra 	$L__BB0_16;
	mul.wide.u32 	%rd13, %r52, 8;
	add.s64 	%rd14, %rd3, %rd13;
	wmma.load.a.sync.aligned.row.m8n8k4.f64 	{%fd45}, [%rd14], %r30;
	mul.wide.u32 	%rd15, %r53, 8;
	add.s64 	%rd16, %rd4, %rd15;
	wmma.load.b.sync.aligned.col.m8n8k4.f64 	{%fd46}, [%rd16], %r30;
	wmma.mma.sync.aligned.row.col.m8n8k4.f64.f64.f64.f64.rn {%fd57, %fd56}, {%fd45}, {%fd46}, {%fd57, %fd56};
$L__BB0_16:
	add.s32 	%r53, %r53, 4;
	add.s32 	%r52, %r52, 4;
	add.s32 	%r51, %r51, 1;
	setp.ne.s32 	%p13, %r51, 0;
	@%p13 bra 	$L__BB0_14;
$L__BB0_17:
	shl.b32 	%r26, %r2, 3;
	shl.b32 	%r27, %r1, 3;
	setp.ge.s32 	%p14, %r27, %r28;
	setp.ge.s32 	%p15, %r26, %r29;
	or.pred  	%p16, %p14, %p15;
	@%p16 bra 	$L__BB0_19;
	ld.param.f64 	%fd53, [_Z16simple_wmma_gemmPdS_S_S_iiidd_param_7];
	ld.param.u64 	%rd24, [_Z16simple_wmma_gemmPdS_S_S_iiidd_param_3];
	ld.param.u64 	%rd23, [_Z16simple_wmma_gemmPdS_S_S_iiidd_param_2];
	cvt.u64.u32 	%rd17, %r26;
	mul.lo.s32 	%r45, %r29, %r27;
	cvt.u64.u32 	%rd18, %r45;
	add.s64 	%rd19, %rd18, %rd17;
	shl.b64 	%rd20, %rd19, 3;
	add.s64 	%rd21, %rd23, %rd20;
	wmma.load.c.sync.aligned.row.m8n8k4.f64 	{%fd47, %fd48}, [%rd21], %r29;
	mul.f64 	%fd49, %fd32, %fd47;
	fma.rn.f64 	%fd50, %fd53, %fd57, %fd49;
	mul.f64 	%fd51, %fd32, %fd48;
	fma.rn.f64 	%fd52, %fd53, %fd56, %fd51;
	add.s64 	%rd22, %rd24, %rd20;
	wmma.store.d.sync.aligned.row.m8n8k4.f64 	[%rd22], {%fd50, %fd52}, %r29;
$L__BB0_19:
	ret;

}


// ===== COMPILED SASS (sm_100) =====

	.target	sm_100

	.elftype	@"ET_EXEC"


//--------------------- .note.nv.tkinfo           --------------------------
	.section	.note.nv.tkinfo,"",@"SHT_NOTE"
	.sectionflags	@"SHF_NOTE_NV_TKINFO"
	.tkinfo
        /*0018*/ 	.word	0x00000002
        /*0030*/ 	.string	""
        /*0030*/ 	.string	"ptxas"
        /*0030*/ 	.string	"Cuda compilation tools, release 13.0, V13.0.88"
        /*0030*/ 	.string	"Build cuda_13.0.r13.0/compiler.36424714_0"
        /*0030*/ 	.string	"-arch sm_100 -m 64 "



//--------------------- .note.nv.cuinfo           --------------------------
	.section	.note.nv.cuinfo,"",@"SHT_NOTE"
	.sectionflags	@"SHF_NOTE_NV_CUINFO"
        /*0018*/ 	.short	0x0002
        /*001a*/ 	.short	0x0064
        /*001c*/ 	.short	0x0082
	.zero		2


//--------------------- .nv.info                  --------------------------
	.section	.nv.info,"",@"SHT_CUDA_INFO"
	.align	4


	//----- nvinfo : EIATTR_REGCOUNT
	.align		4
        /*0000*/ 	.byte	0x04, 0x2f
        /*0002*/ 	.short	(.L_1 - .L_0)
	.align		4
.L_0:
        /*0004*/ 	.word	index@(_Z16simple_wmma_gemmPdS_S_S_iiidd)
        /*0008*/ 	.word	0x00000020


	//----- nvinfo : EIATTR_FRAME_SIZE
	.align		4
.L_1:
        /*000c*/ 	.byte	0x04, 0x11
        /*000e*/ 	.short	(.L_3 - .L_2)
	.align		4
.L_2:
        /*0010*/ 	.word	index@(_Z16simple_wmma_gemmPdS_S_S_iiidd)
        /*0014*/ 	.word	0x00000000


	//----- nvinfo : EIATTR_MIN_STACK_SIZE
	.align		4
.L_3:
        /*0018*/ 	.byte	0x04, 0x12
        /*001a*/ 	.short	(.L_5 - .L_4)
	.align		4
.L_4:
        /*001c*/ 	.word	index@(_Z16simple_wmma_gemmPdS_S_S_iiidd)
        /*0020*/ 	.word	0x00000000
.L_5:


//--------------------- .nv.compat                --------------------------
	.section	.nv.compat,"",@"SHT_CUDA_COMPAT_INFO"
	.align	4
        /*0000*/ 	.byte	0x02, 0x09, 0x00, 0x00, 0x02, 0x02, 0x01, 0x00, 0x02, 0x05, 0x05, 0x00, 0x03, 0x07, 0x01, 0x01
        /*0010*/ 	.byte	0x02, 0x03, 0x00, 0x00, 0x02, 0x06, 0x01, 0x00, 0x04, 0x0b, 0x08, 0x00, 0x01, 0x00, 0x00, 0x00
        /*0020*/ 	.byte	0x00, 0x00, 0x00, 0x00


//--------------------- .nv.info._Z16simple_wmma_gemmPdS_S_S_iiidd --------------------------
	.section	.nv.info._Z16simple_wmma_gemmPdS_S_S_iiidd,"",@"SHT_CUDA_INFO"
	.sectionflags	@""
	.align	4


	//----- nvinfo : EIATTR_CUDA_API_VERSION
	.align		4
        /*0000*/ 	.byte	0x04, 0x37
        /*0002*/ 	.short	(.L_7 - .L_6)
.L_6:
        /*0004*/ 	.word	0x00000082


	//----- nvinfo : EIATTR_KPARAM_INFO
	.align		4
.L_7:
        /*0008*/ 	.byte	0x04, 0x17
        /*000a*/ 	.short	(.L_9 - .L_8)
.L_8:
        /*000c*/ 	.word	0x00000000
        /*0010*/ 	.short	0x0008
        /*0012*/ 	.short	0x0038
        /*0014*/ 	.byte	0x00, 0xf0, 0x21, 0x00


	//----- nvinfo : EIATTR_KPARAM_INFO
	.align		4
.L_9:
        /*0018*/ 	.byte	0x04, 0x17
        /*001a*/ 	.short	(.L_11 - .L_10)
.L_10:
        /*001c*/ 	.word	0x00000000
        /*0020*/ 	.short	0x0007
        /*0022*/ 	.short	0x0030
        /*0024*/ 	.byte	0x00, 0xf0, 0x21, 0x00


	//----- nvinfo : EIATTR_KPARAM_INFO
	.align		4
.L_11:
        /*0028*/ 	.byte	0x04, 0x17
        /*002a*/ 	.short	(.L_13 - .L_12)
.L_12:
        /*002c*/ 	.word	0x00000000
        /*0030*/ 	.short	0x0006
        /*0032*/ 	.short	0x0028
        /*0034*/ 	.byte	0x00, 0xf0, 0x11, 0x00


	//----- nvinfo : EIATTR_KPARAM_INFO
	.align		4
.L_13:
        /*0038*/ 	.byte	0x04, 0x17
        /*003a*/ 	.short	(.L_15 - .L_14)
.L_14:
        /*003c*/ 	.word	0x00000000
        /*0040*/ 	.short	0x0005
        /*0042*/ 	.short	0x0024
        /*0044*/ 	.byte	0x00, 0xf0, 0x11, 0x00


	//----- nvinfo : EIATTR_KPARAM_INFO
	.align		4
.L_15:
        /*0048*/ 	.byte	0x04, 0x17
        /*004a*/ 	.short	(.L_17 - .L_16)
.L_16:
        /*004c*/ 	.word	0x00000000
        /*0050*/ 	.short	0x0004
        /*0052*/ 	.short	0x0020
        /*0054*/ 	.byte	0x00, 0xf0, 0x11, 0x00


	//----- nvinfo : EIATTR_KPARAM_INFO
	.align		4
.L_17:
        /*0058*/ 	.byte	0x04, 0x17
        /*005a*/ 	.short	(.L_19 - .L_18)
.L_18:
        /*005c*/ 	.word	0x00000000
        /*0060*/ 	.short	0x0003
        /*0062*/ 	.short	0x0018
        /*0064*/ 	.byte	0x00, 0xf5, 0x21, 0x00


	//----- nvinfo : EIATTR_KPARAM_INFO
	.align		4
.L_19:
        /*0068*/ 	.byte	0x04, 0x17
        /*006a*/ 	.short	(.L_21 - .L_20)
.L_20:
        /*006c*/ 	.word	0x00000000
        /*0070*/ 	.short	0x0002
        /*0072*/ 	.short	0x0010
        /*0074*/ 	.byte	0x00, 0xf5, 0x21, 0x00


	//----- nvinfo : EIATTR_KPARAM_INFO
	.align		4
.L_21:
        /*0078*/ 	.byte	0x04, 0x17
        /*007a*/ 	.short	(.L_23 - .L_22)
.L_22:
        /*007c*/ 	.word	0x00000000
        /*0080*/ 	.short	0x0001
        /*0082*/ 	.short	0x0008
        /*0084*/ 	.byte	0x00, 0xf5, 0x21, 0x00


	//----- nvinfo : EIATTR_KPARAM_INFO
	.align		4
.L_23:
        /*0088*/ 	.byte	0x04, 0x17
        /*008a*/ 	.short	(.L_25 - .L_24)
.L_24:
        /*008c*/ 	.word	0x00000000
        /*0090*/ 	.short	0x0000
        /*0092*/ 	.short	0x0000
        /*0094*/ 	.byte	0x00, 0xf5, 0x21, 0x00


	//----- nvinfo : EIATTR_SPARSE_MMA_MASK
	.align		4
.L_25:
        /*0098*/ 	.byte	0x03, 0x50
        /*009a*/ 	.short	0x0000


	//----- nvinfo : EIATTR_WMMA_USED
	.align		4
        /*009c*/ 	.byte	0x01, 0x2b
	.zero		2


	//----- nvinfo : EIATTR_MAXREG_COUNT
	.align		4
        /*00a0*/ 	.byte	0x03, 0x1b
        /*00a2*/ 	.short	0x00ff


	//----- nvinfo : EIATTR_MERCURY_ISA_VERSION
	.align		4
        /*00a4*/ 	.byte	0x03, 0x5f
        /*00a6*/ 	.short	0x0101


	//----- nvinfo : EIATTR_VRC_CTA_INIT_COUNT
	.align		4
        /*00a8*/ 	.byte	0x02, 0x4a
	.zero		1
	.zero		1


	//----- nvinfo : EIATTR_EXIT_INSTR_OFFSETS
	.align		4
        /*00ac*/ 	.byte	0x04, 0x1c
        /*00ae*/ 	.short	(.L_27 - .L_26)


	//   ....[0]....
.L_26:
        /*00b0*/ 	.word	0x000008e0


	//   ....[1]....
        /*00b4*/ 	.word	0x00000ac0


	//----- nvinfo : EIATTR_CRS_STACK_SIZE
	.align		4
.L_27:
        /*00b8*/ 	.byte	0x04, 0x1e
        /*00ba*/ 	.short	(.L_29 - .L_28)
.L_28:
        /*00bc*/ 	.word	0x00000000


	//----- nvinfo : EIATTR_CBANK_PARAM_SIZE
	.align		4
.L_29:
        /*00c0*/ 	.byte	0x03, 0x19
        /*00c2*/ 	.short	0x0040


	//----- nvinfo : EIATTR_PARAM_CBANK
	.align		4
        /*00c4*/ 	.byte	0x04, 0x0a
        /*00c6*/ 	.short	(.L_31 - .L_30)
	.align		4
.L_30:
        /*00c8*/ 	.word	index@(.nv.constant0._Z16simple_wmma_gemmPdS_S_S_iiidd)
        /*00cc*/ 	.short	0x0380
        /*00ce*/ 	.short	0x0040


	//----- nvinfo : EIATTR_SW_WAR
	.align		4
.L_31:
        /*00d0*/ 	.byte	0x04, 0x36
        /*00d2*/ 	.short	(.L_33 - .L_32)
.L_32:
        /*00d4*/ 	.word	0x00000008
.L_33:


//--------------------- .nv.callgraph             --------------------------
	.section	.nv.callgraph,"",@"SHT_CUDA_CALLGRAPH"
	.align	4
	.sectionentsize	8
	.align		4
        /*0000*/ 	.word	0x00000000
	.align		4
        /*0004*/ 	.word	0xffffffff
	.align		4
        /*0008*/ 	.word	0x00000000
	.align		4
        /*000c*/ 	.word	0xfffffffe
	.align		4
        /*0010*/ 	.word	0x00000000
	.align		4
        /*0014*/ 	.word	0xfffffffd
	.align		4
        /*0018*/ 	.word	0x00000000
	.align		4
        /*001c*/ 	.word	0xfffffffc


//--------------------- .text._Z16simple_wmma_gemmPdS_S_S_iiidd --------------------------
	.section	.text._Z16simple_wmma_gemmPdS_S_S_iiidd,"ax",@progbits
	.align	128
        .global         _Z16simple_wmma_gemmPdS_S_S_iiidd
        .type           _Z16simple_wmma_gemmPdS_S_S_iiidd,@function
        .size           _Z16simple_wmma_gemmPdS_S_S_iiidd,(.L_x_6 - _Z16simple_wmma_gemmPdS_S_S_iiidd)
        .other          _Z16simple_wmma_gemmPdS_S_S_iiidd,@"STO_CUDA_ENTRY STV_DEFAULT"
_Z16simple_wmma_gemmPdS_S_S_iiidd:
.text._Z16simple_wmma_gemmPdS_S_S_iiidd:
[----:B------:R-:W-:Y:S01]  /*0000*/  LDC R1, c[0x0][0x37c] ;  /* 0x0000df00ff017b82 */ /* 0x000fe20000000800 */
[----:B------:R-:W0:Y:S07]  /*0010*/  S2R R3, SR_TID.X ;  /* 0x0000000000037919 */ /* 0x000e2e0000002100 */
[----:B------:R-:W0:Y:S01]  /*0020*/  S2UR UR4, SR_CTAID.X ;  /* 0x00000000000479c3 */ /* 0x000e220000002500 */
[----:B------:R-:W1:Y:S01]  /*0030*/  LDCU UR8, c[0x0][0x3a8] ;  /* 0x00007500ff0877ac */ /* 0x000e620008000800 */
[----:B------:R-:W-:Y:S01]  /*0040*/  CS2R R8, SRZ ;  /* 0x0000000000087805 */ /* 0x000fe2000001ff00 */
[----:B------:R-:W2:Y:S01]  /*0050*/  S2R R5, SR_TID.Y ;  /* 0x0000000000057919 */ /* 0x000ea20000002200 */
[----:B------:R-:W-:Y:S01]  /*0060*/  CS2R R10, SRZ ;  /* 0x00000000000a7805 */ /* 0x000fe2000001ff00 */
[----:B------:R-:W3:Y:S03]  /*0070*/  LDCU.64 UR6, c[0x0][0x358] ;  /* 0x00006b00ff0677ac */ /* 0x000ee60008000a00 */
[----:B------:R-:W0:Y:S08]  /*0080*/  LDC R2, c[0x0][0x360] ;  /* 0x0000d800ff027b82 */ /* 0x000e300000000800 */
[----:B------:R-:W2:Y:S01]  /*0090*/  S2UR UR5, SR_CTAID.Y ;  /* 0x00000000000579c3 */ /* 0x000ea20000002600 */
[----:B-1----:R-:W-:-:S07]  /*00a0*/  UISETP.GE.AND UP0, UPT, UR8, 0x1, UPT ;  /* 0x000000010800788c */ /* 0x002fce000bf06270 */
[----:B------:R-:W2:Y:S01]  /*00b0*/  LDC R0, c[0x0][0x364] ;  /* 0x0000d900ff007b82 */ /* 0x000ea20000000800 */
[----:B0-----:R-:W-:-:S05]  /*00c0*/  IMAD R2, R2, UR4, R3 ;  /* 0x0000000402027c24 */ /* 0x001fca000f8e0203 */
[----:B------:R-:W-:Y:S01]  /*00d0*/  SHF.R.U32.HI R2, RZ, 0x5, R2 ;  /* 0x00000005ff027819 */ /* 0x000fe20000011602 */
[----:B--2---:R-:W-:Y:S01]  /*00e0*/  IMAD R0, R0, UR5, R5 ;  /* 0x0000000500007c24 */ /* 0x004fe2000f8e0205 */
[----:B---3--:R-:W-:Y:S06]  /*00f0*/  BRA.U !UP0, `(.L_x_0) ;  /* 0x0000000508e47547 */ /* 0x008fec000b800000 */
[----:B------:R-:W0:Y:S01]  /*0100*/  LDCU.64 UR10, c[0x0][0x3a0] ;  /* 0x00007400ff0a77ac */ /* 0x000e220008000a00 */
[----:B------:R-:W-:Y:S01]  /*0110*/  IMAD.SHL.U32 R5, R0, 0x8, RZ ;  /* 0x0000000800057824 */ /* 0x000fe200078e00ff */
[----:B------:R-:W-:Y:S01]  /*0120*/  CS2R R10, SRZ ;  /* 0x00000000000a7805 */ /* 0x000fe2000001ff00 */
[----:B------:R-:W-:Y:S01]  /*0130*/  IMAD.SHL.U32 R4, R2, 0x8, RZ ;  /* 0x0000000802047824 */ /* 0x000fe200078e00ff */
[----:B------:R-:W-:Y:S01]  /*0140*/  UISETP.GE.U32.AND UP0, UPT, UR8, 0xd, UPT ;  /* 0x0000000d0800788c */ /* 0x000fe2000bf06070 */
[----:B------:R-:W-:Y:S01]  /*0150*/  IMAD.MOV.U32 R7, RZ, RZ, RZ ;  /* 0x000000ffff077224 */ /* 0x000fe200078e00ff */
[----:B------:R-:W-:Y:S01]  /*0160*/  UIADD3 UR4, UPT, UPT, UR8, -0x1, URZ ;  /* 0xffffffff08047890 */ /* 0x000fe2000fffe0ff */
[----:B------:R-:W-:-:S03]  /*0170*/  CS2R R8, SRZ ;  /* 0x0000000000087805 */ /* 0x000fc6000001ff00 */
[----:B------:R-:W-:-:S04]  /*0180*/  ULEA.HI UR4, UR4, 0x1, URZ, 0x1e ;  /* 0x0000000104047891 */ /* 0x000fc8000f8ff0ff */
[----:B------:R-:W-:Y:S01]  /*0190*/  ULOP3.LUT UR5, UR4, 0x3, URZ, 0xc0, !UPT ;  /* 0x0000000304057892 */ /* 0x000fe2000f8ec0ff */
[C---:B0-----:R-:W-:Y:S01]  /*01a0*/  ISETP.GE.AND P0, PT, R5.reuse, UR11, PT ;  /* 0x0000000b05007c0c */ /* 0x041fe2000bf06270 */
[----:B------:R-:W-:-:S03]  /*01b0*/  IMAD R5, R5, UR8, RZ ;  /* 0x0000000805057c24 */ /* 0x000fc6000f8e02ff */
[C---:B------:R-:W-:Y:S01]  /*01c0*/  ISETP.LT.AND P0, PT, R4.reuse, UR10, !P0 ;  /* 0x0000000a04007c0c */ /* 0x040fe2000c701270 */
[----:B------:R-:W-:Y:S01]  /*01d0*/  IMAD R4, R4, UR8, RZ ;  /* 0x0000000804047c24 */ /* 0x000fe2000f8e02ff */
[----:B------:R-:W-:Y:S11]  /*01e0*/  BRA.U !UP0, `(.L_x_1) ;  /* 0x00000005082c7547 */ /* 0x000ff6000b800000 */
[----:B------:R-:W-:Y:S01]  /*01f0*/  ULOP3.LUT UR4, UR4, 0x7ffffffc, URZ, 0xc0, !UPT ;  /* 0x7ffffffc04047892 */ /* 0x000fe2000f8ec0ff */
[----:B------:R-:W-:Y:S01]  /*0200*/  BSSY B0, `(.L_x_1) ;  /* 0x0000049000007945 */ /* 0x000fe20003800000 */
[----:B------:R-:W-:Y:S01]  /*0210*/  IMAD.MOV.U32 R7, RZ, RZ, RZ ;  /* 0x000000ffff077224 */ /* 0x000fe200078e00ff */
[----:B------:R-:W-:Y:S01]  /*0220*/  CS2R R10, SRZ ;  /* 0x00000000000a7805 */ /* 0x000fe2000001ff00 */
[----:B------:R-:W-:Y:S01]  /*0230*/  UIADD3 UR4, UPT, UPT, -UR4, URZ, URZ ;  /* 0x000000ff04047290 */ /* 0x000fe2000fffe1ff */
[----:B------:R-:W-:Y:S02]  /*0240*/  IMAD.MOV.U32 R3, RZ, RZ, R4 ;  /* 0x000000ffff037224 */ /* 0x000fe400078e0004 */
[----:B------:R-:W-:-:S03]  /*0250*/  IMAD.MOV.U32 R6, RZ, RZ, R5 ;  /* 0x000000ffff067224 */ /* 0x000fc600078e0005 */
[----:B------:R-:W-:-:S07]  /*0260*/  IMAD.U32 R24, RZ, RZ, UR4 ;  /* 0x00000004ff187e24 */ /* 0x000fce000f8e00ff */
.L_x_2:
[----:B------:R-:W0:Y:S01]  /*0270*/  @P0 S2R R17, SR_LANEID ;  /* 0x0000000000110919 */ /* 0x000e220000000000 */
[----:B-1----:R-:W1:Y:S01]  /*0280*/  @P0 LDC R16, c[0x0][0x3a8] ;  /* 0x0000ea00ff100b82 */ /* 0x002e620000000800 */
[----:B------:R-:W-:Y:S01]  /*0290*/  @P0 IMAD.MOV.U32 R23, RZ, RZ, RZ ;  /* 0x000000ffff170224 */ /* 0x000fe200078e00ff */
[----:B------:R-:W2:Y:S06]  /*02a0*/  @P0 S2R R18, SR_LANEID ;  /* 0x0000000000120919 */ /* 0x000eac0000000000 */
[----:B------:R-:W3:Y:S08]  /*02b0*/  LDC.64 R12, c[0x0][0x380] ;  /* 0x0000e000ff0c7b82 */ /* 0x000ef00000000a00 */
[----:B------:R-:W4:Y:S08]  /*02c0*/  LDC.64 R14, c[0x0][0x388] ;  /* 0x0000e200ff0e7b82 */ /* 0x000f300000000a00 */
[----:B------:R-:W5:Y:S01]  /*02d0*/  @P0 LDC R19, c[0x0][0x3a8] ;  /* 0x0000ea00ff130b82 */ /* 0x000f620000000800 */
[----:B0-----:R-:W-:Y:S01]  /*02e0*/  @P0 LOP3.LUT R22, R17, 0x3, RZ, 0xc0, !PT ;  /* 0x0000000311160812 */ /* 0x001fe200078ec0ff */
[----:B---3--:R-:W-:Y:S01]  /*02f0*/  IMAD.WIDE.U32 R12, R3, 0x8, R12 ;  /* 0x00000008030c7825 */ /* 0x008fe200078e000c */
[----:B------:R-:W-:Y:S01]  /*0300*/  @P0 SHF.R.U32.HI R17, RZ, 0x2, R17 ;  /* 0x00000002ff110819 */ /* 0x000fe20000011611 */
[----:B------:R-:W0:Y:S01]  /*0310*/  @P0 S2R R28, SR_LANEID ;  /* 0x00000000001c0919 */ /* 0x000e220000000000 */
[----:B------:R-:W-:Y:S05]  /*0320*/  @P0 WARPSYNC.ALL ;  /* 0x0000000000000948 */ /* 0x000fea0003800000 */
[----:B-1----:R-:W-:Y:S01]  /*0330*/  @P0 IMAD.WIDE.U32 R22, R17, R16, R22 ;  /* 0x0000001011160225 */ /* 0x002fe200078e0016 */
[----:B------:R-:W1:Y:S03]  /*0340*/  @P0 LDC R25, c[0x0][0x3a8] ;  /* 0x0000ea00ff190b82 */ /* 0x000e660000000800 */
[----:B----4-:R-:W-:Y:S01]  /*0350*/  IMAD.WIDE.U32 R14, R6, 0x8, R14 ;  /* 0x00000008060e7825 */ /* 0x010fe200078e000e */
[----:B------:R-:W-:-:S02]  /*0360*/  @P0 LEA R20, P1, R22, R12, 0x3 ;  /* 0x0000000c16140211 */ /* 0x000fc400078218ff */
[C---:B------:R-:W-:Y:S02]  /*0370*/  @P0 LEA R16, P2, R22.reuse, R14, 0x3 ;  /* 0x0000000e16100211 */ /* 0x040fe400078418ff */
[C-C-:B------:R-:W-:Y:S02]  /*0380*/  @P0 LEA.HI.X R21, R22.reuse, R13, R23.reuse, 0x3, P1 ;  /* 0x0000000d16150211 */ /* 0x140fe400008f1c17 */
[----:B------:R-:W-:-:S04]  /*0390*/  @P0 LEA.HI.X R17, R22, R15, R23, 0x3, P2 ;  /* 0x0000000f16110211 */ /* 0x000fc800010f1c17 */
[----:B------:R-:W3:Y:S04]  /*03a0*/  @P0 LD.E.64 R20, desc[UR6][R20.64] ;  /* 0x0000000614140980 */ /* 0x000ee8000c101b00 */
[----:B------:R-:W3:Y:S01]  /*03b0*/  @P0 LD.E.64 R16, desc[UR6][R16.64] ;  /* 0x0000000610100980 */ /* 0x000ee2000c101b00 */
[----:B--2---:R-:W-:Y:S01]  /*03c0*/  @P0 LOP3.LUT R22, R18, 0x3, RZ, 0xc0, !PT ;  /* 0x0000000312160812 */ /* 0x004fe200078ec0ff */
[----:B------:R-:W-:Y:S01]  /*03d0*/  @P0 IMAD.MOV.U32 R23, RZ, RZ, RZ ;  /* 0x000000ffff170224 */ /* 0x000fe200078e00ff */
[----:B------:R-:W-:-:S05]  /*03e0*/  @P0 SHF.R.U32.HI R18, RZ, 0x2, R18 ;  /* 0x00000002ff120819 */ /* 0x000fca0000011612 */
[----:B-----5:R-:W-:-:S03]  /*03f0*/  @P0 IMAD.WIDE.U32 R22, R18, R19, R22 ;  /* 0x0000001312160225 */ /* 0x020fc600078e0016 */
[C---:B------:R-:W-:Y:S02]  /*0400*/  @P0 LEA R18, P2, R22.reuse, R14, 0x3 ;  /* 0x0000000e16120211 */ /* 0x040fe400078418ff */
[C---:B------:R-:W-:Y:S02]  /*0410*/  @P0 LEA R26, P1, R22.reuse, R12, 0x3 ;  /* 0x0000000c161a0211 */ /* 0x040fe400078218ff */
[C-C-:B------:R-:W-:Y:S02]  /*0420*/  @P0 LEA.HI.X R19, R22.reuse, R15, R23.reuse, 0x3, P2 ;  /* 0x0000000f16130211 */ /* 0x140fe400010f1c17 */
[----:B------:R-:W-:-:S04]  /*0430*/  @P0 LEA.HI.X R27, R22, R13, R23, 0x3, P1 ;  /* 0x0000000d161b0211 */ /* 0x000fc800008f1c17 */
[----:B------:R-:W2:Y:S04]  /*0440*/  @P0 LD.E.64 R18, desc[UR6][R18.64+0x20] ;  /* 0x0000200612120980 */ /* 0x000ea8000c101b00 */
[----:B------:R-:W2:Y:S01]  /*0450*/  @P0 LD.E.64 R22, desc[UR6][R26.64+0x20] ;  /* 0x000020061a160980 */ /* 0x000ea2000c101b00 */
[----:B0-----:R-:W-:Y:S01]  /*0460*/  @P0 SHF.R.U32.HI R29, RZ, 0x2, R28 ;  /* 0x00000002ff1d0819 */ /* 0x001fe2000001161c */
[----:B---3--:R0:W2:Y:S02]  /*0470*/  @P0 DMMA.8x8x4 R8, R20, R16, R8 ;  /* 0x000000101408023f */ /* 0x0080a40000000008 */
[----:B0-----:R-:W0:Y:S01]  /*0480*/  @P0 LDC R20, c[0x0][0x3a8] ;  /* 0x0000ea00ff140b82 */ /* 0x001e220000000800 */
[----:B------:R-:W3:Y:S01]  /*0490*/  @P0 S2R R21, SR_LANEID ;  /* 0x0000000000150919 */ /* 0x000ee20000000000 */
[----:B------:R-:W-:Y:S01]  /*04a0*/  @P0 LOP3.LUT R16, R28, 0x3, RZ, 0xc0, !PT ;  /* 0x000000031c100812 */ /* 0x000fe200078ec0ff */
[----:B------:R-:W-:Y:S01]  /*04b0*/  @P0 IMAD.MOV.U32 R17, RZ, RZ, RZ ;  /* 0x000000ffff110224 */ /* 0x000fe200078e00ff */
[----:B------:R-:W-:Y:S05]  /*04c0*/  @P0 WARPSYNC.ALL ;  /* 0x0000000000000948 */ /* 0x000fea0003800000 */
[----:B0-----:R-:W-:-:S05]  /*04d0*/  @P0 IMAD.WIDE.U32 R16, R29, R20, R16 ;  /* 0x000000141d100225 */ /* 0x001fca00078e0010 */
[----:B--2---:R0:W2:Y:S02]  /*04e0*/  @P0 DMMA.8x8x4 R8, R22, R18, R8 ;  /* 0x000000121608023f */ /* 0x0040a40000000008 */
[C---:B0-----:R-:W-:Y:S02]  /*04f0*/  @P0 LEA R18, P1, R16.reuse, R12, 0x3 ;  /* 0x0000000c10120211 */ /* 0x041fe400078218ff */
[C---:B------:R-:W-:Y:S02]  /*0500*/  @P0 LEA R20, P2, R16.reuse, R14, 0x3 ;  /* 0x0000000e10140211 */ /* 0x040fe400078418ff */
[----:B---3--:R-:W-:Y:S02]  /*0510*/  @P0 LOP3.LUT R22, R21, 0x3, RZ, 0xc0, !PT ;  /* 0x0000000315160812 */ /* 0x008fe400078ec0ff */
[----:B------:R-:W-:Y:S02]  /*0520*/  @P0 SHF.R.U32.HI R26, RZ, 0x2, R21 ;  /* 0x00000002ff1a0819 */ /* 0x000fe40000011615 */
[----:B------:R-:W-:-:S02]  /*0530*/  @P0 LEA.HI.X R19, R16, R13, R17, 0x3, P1 ;  /* 0x0000000d10130211 */ /* 0x000fc400008f1c11 */
[----:B------:R-:W-:Y:S01]  /*0540*/  @P0 LEA.HI.X R21, R16, R15, R17, 0x3, P2 ;  /* 0x0000000f10150211 */ /* 0x000fe200010f1c11 */
[----:B------:R-:W-:-:S03]  /*0550*/  @P0 IMAD.MOV.U32 R23, RZ, RZ, RZ ;  /* 0x000000ffff170224 */ /* 0x000fc600078e00ff */
[----:B------:R-:W2:Y:S01]  /*0560*/  @P0 LD.E.64 R18, desc[UR6][R18.64+0x40] ;  /* 0x0000400612120980 */ /* 0x000ea2000c101b00 */
[----:B-1----:R-:W-:-:S03]  /*0570*/  @P0 IMAD.WIDE.U32 R22, R26, R25, R22 ;  /* 0x000000191a160225 */ /* 0x002fc600078e0016 */
[----:B------:R-:W2:Y:S01]  /*0580*/  @P0 LD.E.64 R20, desc[UR6][R20.64+0x40] ;  /* 0x0000400614140980 */ /* 0x000ea2000c101b00 */
[C---:B------:R-:W-:Y:S02]  /*0590*/  @P0 LEA R12, P1, R22.reuse, R12, 0x3 ;  /* 0x0000000c160c0211 */ /* 0x040fe400078218ff */
[C---:B------:R-:W-:Y:S02]  /*05a0*/  @P0 LEA R14, P2, R22.reuse, R14, 0x3 ;  /* 0x0000000e160e0211 */ /* 0x040fe400078418ff */
[C-C-:B------:R-:W-:Y:S02]  /*05b0*/  @P0 LEA.HI.X R13, R22.reuse, R13, R23.reuse, 0x3, P1 ;  /* 0x0000000d160d0211 */ /* 0x140fe400008f1c17 */
[----:B------:R-:W-:-:S04]  /*05c0*/  @P0 LEA.HI.X R15, R22, R15, R23, 0x3, P2 ;  /* 0x0000000f160f0211 */ /* 0x000fc800010f1c17 */
[----:B------:R-:W3:Y:S04]  /*05d0*/  @P0 LD.E.64 R12, desc[UR6][R12.64+0x60] ;  /* 0x000060060c0c0980 */ /* 0x000ee8000c101b00 */
[----:B------:R-:W3:Y:S01]  /*05e0*/  @P0 LD.E.64 R14, desc[UR6][R14.64+0x60] ;  /* 0x000060060e0e0980 */ /* 0x000ee2000c101b00 */
[----:B------:R-:W-:Y:S05]  /*05f0*/  @P0 WARPSYNC.ALL ;  /* 0x0000000000000948 */ /* 0x000fea0003800000 */
[----:B------:R-:W-:-:S05]  /*0600*/  VIADD R24, R24, 0x4 ;  /* 0x0000000418187836 */ /* 0x000fca0000000000 */
[----:B------:R-:W-:Y:S01]  /*0610*/  ISETP.NE.AND P1, PT, R24, RZ, PT ;  /* 0x000000ff1800720c */ /* 0x000fe20003f25270 */
[----:B------:R-:W-:Y:S02]  /*0620*/  VIADD R7, R7, 0x10 ;  /* 0x0000001007077836 */ /* 0x000fe40000000000 */
[----:B------:R-:W-:Y:S02]  /*0630*/  VIADD R3, R3, 0x10 ;  /* 0x0000001003037836 */ /* 0x000fe40000000000 */
[----:B------:R-:W-:Y:S01]  /*0640*/  VIADD R6, R6, 0x10 ;  /* 0x0000001006067836 */ /* 0x000fe20000000000 */
[----:B--2---:R-:W3:Y:S01]  /*0650*/  @P0 DMMA.8x8x4 R8, R18, R20, R8 ;  /* 0x000000141208023f */ /* 0x004ee20000000008 */
[----:B------:R-:W-:-:S15]  /*0660*/  @P0 WARPSYNC.ALL ;  /* 0x0000000000000948 */ /* 0x000fde0003800000 */
[----:B---3--:R0:W1:Y:S02]  /*0670*/  @P0 DMMA.8x8x4 R8, R12, R14, R8 ;  /* 0x0000000e0c08023f */ /* 0x0080640000000008 */
[----:B0-----:R-:W-:Y:S05]  /*0680*/  @P1 BRA `(.L_x_2) ;  /* 0xfffffff800f81947 */ /* 0x001fea000383ffff */
[----:B------:R-:W-:Y:S05]  /*0690*/  BSYNC B0 ;  /* 0x0000000000007941 */ /* 0x000fea0003800000 */
.L_x_1:
[----:B------:R-:W-:Y:S01]  /*06a0*/  UISETP.NE.AND UP0, UPT, UR5, URZ, UPT ;  /* 0x000000ff0500728c */ /* 0x000fe2000bf05270 */
[----:B------:R-:W-:Y:S08]  /*06b0*/  BSSY B0, `(.L_x_0) ;  /* 0x000001d000007945 */ /* 0x000ff00003800000 */
[----:B------:R-:W-:Y:S05]  /*06c0*/  BRA.U !UP0, `(.L_x_3) ;  /* 0x00000001086c7547 */ /* 0x000fea000b800000 */
[----:B------:R-:W-:Y:S01]  /*06d0*/  UIADD3 UR4, UPT, UPT, -UR5, URZ, URZ ;  /* 0x000000ff05047290 */ /* 0x000fe2000fffe1ff */
[--C-:B------:R-:W-:Y:S02]  /*06e0*/  IMAD.IADD R5, R5, 0x1, R7.reuse ;  /* 0x0000000105057824 */ /* 0x100fe400078e0207 */
[----:B------:R-:W-:-:S03]  /*06f0*/  IMAD.IADD R4, R4, 0x1, R7 ;  /* 0x0000000104047824 */ /* 0x000fc600078e0207 */
[----:B------:R-:W-:-:S07]  /*0700*/  IMAD.U32 R3, RZ, RZ, UR4 ;  /* 0x00000004ff037e24 */ /* 0x000fce000f8e00ff */
.L_x_4:
[----:B------:R-:W0:Y:S01]  /*0710*/  @P0 S2R R15, SR_LANEID ;  /* 0x00000000000f0919 */ /* 0x000e220000000000 */
[----:B--2---:R-:W2:Y:S08]  /*0720*/  LDC.64 R12, c[0x0][0x380] ;  /* 0x0000e000ff0c7b82 */ /* 0x004eb00000000a00 */
[----:B------:R-:W3:Y:S08]  /*0730*/  @P0 LDC R16, c[0x0][0x3a8] ;  /* 0x0000ea00ff100b82 */ /* 0x000ef00000000800 */
[----:B------:R-:W4:Y:S01]  /*0740*/  LDC.64 R6, c[0x0][0x388] ;  /* 0x0000e200ff067b82 */ /* 0x000f220000000a00 */
[----:B--2---:R-:W-:Y:S01]  /*0750*/  @P0 IMAD.WIDE.U32 R12, R4, 0x8, R12 ;  /* 0x00000008040c0825 */ /* 0x004fe200078e000c */
[----:B0-----:R-:W-:-:S02]  /*0760*/  @P0 LOP3.LUT R14, R15, 0x3, RZ, 0xc0, !PT ;  /* 0x000000030f0e0812 */ /* 0x001fc400078ec0ff */
[----:B------:R-:W-:Y:S01]  /*0770*/  @P0 SHF.R.U32.HI R17, RZ, 0x2, R15 ;  /* 0x00000002ff110819 */ /* 0x000fe2000001160f */
[----:B------:R-:W-:-:S04]  /*0780*/  @P0 IMAD.MOV.U32 R15, RZ, RZ, RZ ;  /* 0x000000ffff0f0224 */ /* 0x000fc800078e00ff */
[----:B---3--:R-:W-:-:S04]  /*0790*/  @P0 IMAD.WIDE.U32 R16, R17, R16, R14 ;  /* 0x0000001011100225 */ /* 0x008fc800078e000e */
[----:B----4-:R-:W-:Y:S01]  /*07a0*/  @P0 IMAD.WIDE.U32 R6, R5, 0x8, R6 ;  /* 0x0000000805060825 */ /* 0x010fe200078e0006 */
[C---:B------:R-:W-:Y:S02]  /*07b0*/  @P0 LEA R14, P1, R16.reuse, R12, 0x3 ;  /* 0x0000000c100e0211 */ /* 0x040fe400078218ff */
[C---:B------:R-:W-:Y:S02]  /*07c0*/  @P0 LEA R12, P2, R16.reuse, R6, 0x3 ;  /* 0x00000006100c0211 */ /* 0x040fe400078418ff */
[C-C-:B------:R-:W-:Y:S02]  /*07d0*/  @P0 LEA.HI.X R15, R16.reuse, R13, R17.reuse, 0x3, P1 ;  /* 0x0000000d100f0211 */ /* 0x140fe400008f1c11 */
[----:B------:R-:W-:-:S03]  /*07e0*/  @P0 LEA.HI.X R13, R16, R7, R17, 0x3, P2 ;  /* 0x00000007100d0211 */ /* 0x000fc600010f1c11 */
[----:B------:R-:W1:Y:S04]  /*07f0*/  @P0 LD.E.64 R6, desc[UR6][R14.64] ;  /* 0x000000060e060980 */ /* 0x000e68000c101b00 */
[----:B------:R-:W1:Y:S01]  /*0800*/  @P0 LD.E.64 R12, desc[UR6][R12.64] ;  /* 0x000000060c0c0980 */ /* 0x000e62000c101b00 */
[----:B------:R-:W-:Y:S01]  /*0810*/  VIADD R3, R3, 0x1 ;  /* 0x0000000103037836 */ /* 0x000fe20000000000 */
[----:B------:R-:W-:Y:S05]  /*0820*/  @P0 WARPSYNC.ALL ;  /* 0x0000000000000948 */ /* 0x000fea0003800000 */
[----:B------:R-:W-:Y:S01]  /*0830*/  ISETP.NE.AND P1, PT, R3, RZ, PT ;  /* 0x000000ff0300720c */ /* 0x000fe20003f25270 */
[----:B------:R-:W-:-:S02]  /*0840*/  VIADD R4, R4, 0x4 ;  /* 0x0000000404047836 */ /* 0x000fc40000000000 */
[----:B------:R-:W-:Y:S01]  /*0850*/  VIADD R5, R5, 0x4 ;  /* 0x0000000405057836 */ /* 0x000fe20000000000 */
[----:B-1----:R0:W2:Y:S09]  /*0860*/  @P0 DMMA.8x8x4 R8, R6, R12, R8 ;  /* 0x0000000c0608023f */ /* 0x0020b20000000008 */
[----:B0-----:R-:W-:Y:S05]  /*0870*/  @P1 BRA `(.L_x_4) ;  /* 0xfffffffc00a41947 */ /* 0x001fea000383ffff */
.L_x_3:
[----:B------:R-:W-:Y:S05]  /*0880*/  BSYNC B0 ;  /* 0x0000000000007941 */ /* 0x000fea0003800000 */
.L_x_0:
[----:B------:R-:W0:Y:S01]  /*0890*/  LDC.64 R4, c[0x0][0x3a0] ;  /* 0x0000e800ff047b82 */ /* 0x000e220000000a00 */
[----:B------:R-:W-:Y:S02]  /*08a0*/  IMAD.SHL.U32 R0, R0, 0x8, RZ ;  /* 0x0000000800007824 */ /* 0x000fe400078e00ff */
[----:B------:R-:W-:-:S03]  /*08b0*/  IMAD.SHL.U32 R2, R2, 0x8, RZ ;  /* 0x0000000802027824 */ /* 0x000fc600078e00ff */
[----:B0-----:R-:W-:-:S04]  /*08c0*/  ISETP.GE.AND P0, PT, R0, R5, PT ;  /* 0x000000050000720c */ /* 0x001fc80003f06270 */
[----:B------:R-:W-:-:S13]  /*08d0*/  ISETP.GE.OR P0, PT, R2, R4, P0 ;  /* 0x000000040200720c */ /* 0x000fda0000706670 */
[----:B------:R-:W-:Y:S05]  /*08e0*/  @P0 EXIT ;  /* 0x000000000000094d */ /* 0x000fea0003800000 */
[----:B------:R-:W0:Y:S01]  /*08f0*/  S2R R4, SR_LANEID ;  /* 0x0000000000047919 */ /* 0x000e220000000000 */
[----:B------:R-:W3:Y:S01]  /*0900*/  LDC.64 R6, c[0x0][0x390] ;  /* 0x0000e400ff067b82 */ /* 0x000ee20000000a00 */
[----:B------:R-:W-:-:S05]  /*0910*/  IMAD R3, R2, R5, RZ ;  /* 0x0000000502037224 */ /* 0x000fca00078e02ff */
[----:B------:R-:W-:Y:S02]  /*0920*/  IADD3 R0, P0, PT, R3, R0, RZ ;  /* 0x0000000003007210 */ /* 0x000fe40007f1e0ff */
[----:B------:R-:W4:Y:S03]  /*0930*/  LDC.64 R16, c[0x0][0x398] ;  /* 0x0000e600ff107b82 */ /* 0x000f260000000a00 */
[----:B------:R-:W-:Y:S02]  /*0940*/  IMAD.X R3, RZ, RZ, RZ, P0 ;  /* 0x000000ffff037224 */ /* 0x000fe400000e06ff */
[----:B------:R-:W-:-:S03]  /*0950*/  IMAD.SHL.U32 R15, R0, 0x8, RZ ;  /* 0x00000008000f7824 */ /* 0x000fc600078e00ff */
[----:B------:R-:W-:Y:S01]  /*0960*/  SHF.L.U64.HI R0, R0, 0x3, R3 ;  /* 0x0000000300007819 */ /* 0x000fe20000010203 */
[----:B------:R-:W-:Y:S01]  /*0970*/  IMAD.MOV.U32 R3, RZ, RZ, RZ ;  /* 0x000000ffff037224 */ /* 0x000fe200078e00ff */
[----:B---3--:R-:W-:-:S05]  /*0980*/  IADD3 R13, P0, PT, R15, R6, RZ ;  /* 0x000000060f0d7210 */ /* 0x008fca0007f1e0ff */
[----:B------:R-:W-:Y:S02]  /*0990*/  IMAD.X R7, R0, 0x1, R7, P0 ;  /* 0x0000000100077824 */ /* 0x000fe400000e0607 */
[----:B0-----:R-:W-:Y:S01]  /*09a0*/  IMAD.SHL.U32 R2, R4, 0x2, RZ ;  /* 0x0000000204027824 */ /* 0x001fe200078e00ff */
[----:B------:R-:W-:-:S04]  /*09b0*/  SHF.R.U32.HI R4, RZ, 0x2, R4 ;  /* 0x00000002ff047819 */ /* 0x000fc80000011604 */
[----:B------:R-:W-:-:S05]  /*09c0*/  LOP3.LUT R2, R2, 0x6, RZ, 0xe2, !PT ;  /* 0x0000000602027812 */ /* 0x000fca00078ee2ff */
[----:B------:R-:W-:-:S03]  /*09d0*/  IMAD.WIDE.U32 R2, R4, R5, R2 ;  /* 0x0000000504027225 */ /* 0x000fc600078e0002 */
[----:B------:R-:W-:-:S04]  /*09e0*/  LEA R12, P0, R2, R13, 0x3 ;  /* 0x0000000d020c7211 */ /* 0x000fc800078018ff */
[----:B------:R-:W-:-:S05]  /*09f0*/  LEA.HI.X R13, R2, R7, R3, 0x3, P0 ;  /* 0x00000007020d7211 */ /* 0x000fca00000f1c03 */
[----:B------:R-:W3:Y:S01]  /*0a00*/  LD.E.128 R4, desc[UR6][R12.64] ;  /* 0x000000060c047980 */ /* 0x000ee2000c101d00 */
[----:B------:R-:W-:Y:S05]  /*0a10*/  WARPSYNC.ALL ;  /* 0x0000000000007948 */ /* 0x000fea0003800000 */
[----:B------:R-:W3:Y:S01]  /*0a20*/  LDCU.128 UR8, c[0x0][0x3b0] ;  /* 0x00007600ff0877ac */ /* 0x000ee20008000c00 */
[----:B----4-:R-:W-:-:S05]  /*0a30*/  IADD3 R15, P0, PT, R15, R16, RZ ;  /* 0x000000100f0f7210 */ /* 0x010fca0007f1e0ff */
[----:B------:R-:W-:Y:S01]  /*0a40*/  IMAD.X R17, R0, 0x1, R17, P0 ;  /* 0x0000000100117824 */ /* 0x000fe200000e0611 */
[----:B------:R-:W-:-:S04]  /*0a50*/  LEA R14, P0, R2, R15, 0x3 ;  /* 0x0000000f020e7211 */ /* 0x000fc800078018ff */
[----:B------:R-:W-:Y:S01]  /*0a60*/  LEA.HI.X R15, R2, R17, R3, 0x3, P0 ;  /* 0x00000011020f7211 */ /* 0x000fe200000f1c03 */
[----:B---3--:R-:W-:Y:S02]  /*0a70*/  DMUL R4, R4, UR10 ;  /* 0x0000000a04047c28 */ /* 0x008fe40008000000 */
[----:B------:R-:W-:-:S06]  /*0a80*/  DMUL R6, R6, UR10 ;  /* 0x0000000a06067c28 */ /* 0x000fcc0008000000 */
[----:B-12---:R-:W-:Y:S02]  /*0a90*/  DFMA R4, R8, UR8, R4 ;  /* 0x0000000808047c2b */ /* 0x006fe40008000004 */
[----:B------:R-:W-:-:S07]  /*0aa0*/  DFMA R6, R10, UR8, R6 ;  /* 0x000000080a067c2b */ /* 0x000fce0008000006 */
[----:B------:R-:W-:Y:S01]  /*0ab0*/  ST.E.128 desc[UR6][R14.64], R4 ;  /* 0x000000040e007985 */ /* 0x000fe2000c101d06 */
[----:B------:R-:W-:Y:S05]  /*0ac0*/  EXIT ;  /* 0x000000000000794d */ /* 0x000fea0003800000 */
.L_x_5:
[----:B------:R-:W-:-:S00]  /*0ad0*/  BRA `(.L_x_5) ;  /* 0xfffffffc00fc7947 */ /* 0x000fc0000383ffff */
[----:B------:R-:W-:-:S00]  /*0ae0*/  NOP ;  /* 0x0000000000007918 */ /* 0x000fc00000000000 */
        /* <DEDUP_REMOVED lines=9> */
.L_x_6:


//--------------------- .nv.shared.reserved.0     --------------------------
	.section	.nv.shared.reserved.0,"aw",@nobits
	.weak		__nv_reservedSMEM_offset_0_alias
	.size		__nv_reservedSMEM_offset_0_alias, 0, 64
	.other		__nv_reservedSMEM_offset_0_alias,@"STO_CUDA_RESERVED_SHARED STV_DEFAULT"
__nv_reservedSMEM_offset_0_alias:
	.zero		0
	.zero		64


//--------------------- .nv.constant0._Z16simple_wmma_gemmPdS_S_S_iiidd --------------------------
	.section	.nv.constant0._Z16simple_wmma_gemmPdS_S_S_iiidd,"a",@progbits
	.sectionflags	@""
	.align	4
.nv.constant0._Z16simple_wmma_gemmPdS_S_S_iiidd:
	.zero		960


//--------------------- SYMBOLS --------------------------

	.type		.nv.reservedSmem.offset0,@object
	.size		.nv.reservedSmem.offset0,0x4
